//
// Generated by NVIDIA NVVM Compiler
//
// Compiler Build ID: CL-36424714
// Cuda compilation tools, release 13.0, V13.0.88
// Based on NVVM 20.0.0
//

.version 9.0
.target sm_100
.address_size 64

	// .globl	_Z22threadHierarchyExamplePfi
// _ZZ22threadHierarchyExamplePfiE11shared_data has been demoted
// _ZZ24cooperativeGroupsExamplePfiE6s_data has been demoted

.visible .entry _Z22threadHierarchyExamplePfi(
	.param .u64 .ptr .align 1 _Z22threadHierarchyExamplePfi_param_0,
	.param .u32 _Z22threadHierarchyExamplePfi_param_1
)
{
	.reg .pred 	%p<4>;
	.reg .b32 	%r<10>;
	.reg .b32 	%f<8>;
	.reg .b64 	%rd<5>;
	// demoted variable
	.shared .align 4 .b8 _ZZ22threadHierarchyExamplePfiE11shared_data[1024];
	ld.param.u64 	%rd2, [_Z22threadHierarchyExamplePfi_param_0];
	ld.param.u32 	%r4, [_Z22threadHierarchyExamplePfi_param_1];
	cvta.to.global.u64 	%rd3, %rd2;
	mov.u32 	%r5, %ctaid.x;
	mov.u32 	%r6, %ntid.x;
	mov.u32 	%r1, %tid.x;
	mad.lo.s32 	%r2, %r5, %r6, %r1;
	setp.ge.s32 	%p1, %r2, %r4;
	mul.wide.s32 	%rd4, %r2, 4;
	add.s64 	%rd1, %rd3, %rd4;
	shl.b32 	%r7, %r1, 2;
	mov.u32 	%r8, _ZZ22threadHierarchyExamplePfiE11shared_data;
	add.s32 	%r3, %r8, %r7;
	@%p1 bra 	$L__BB0_2;
	ld.global.f32 	%f3, [%rd1];
	st.shared.f32 	[%r3], %f3;
	bra.uni 	$L__BB0_3;
$L__BB0_2:
	mov.b32 	%r9, 0;
	st.shared.u32 	[%r3], %r9;
$L__BB0_3:
	setp.ge.s32 	%p2, %r2, %r4;
	bar.sync 	0;
	@%p2 bra 	$L__BB0_7;
	setp.eq.s32 	%p3, %r1, 0;
	mov.f32 	%f7, 0f00000000;
	@%p3 bra 	$L__BB0_6;
	ld.shared.f32 	%f7, [%r3+-4];
$L__BB0_6:
	ld.shared.f32 	%f5, [%r3];
	add.f32 	%f6, %f7, %f5;
	st.global.f32 	[%rd1], %f6;
$L__BB0_7:
	ret;

}
	// .globl	_Z18warpShuffleExamplePiS_i
.visible .entry _Z18warpShuffleExamplePiS_i(
	.param .u64 .ptr .align 1 _Z18warpShuffleExamplePiS_i_param_0,
	.param .u64 .ptr .align 1 _Z18warpShuffleExamplePiS_i_param_1,
	.param .u32 _Z18warpShuffleExamplePiS_i_param_2
)
{
	.reg .pred 	%p<4>;
	.reg .b32 	%r<15>;
	.reg .b64 	%rd<8>;

	ld.param.u64 	%rd1, [_Z18warpShuffleExamplePiS_i_param_0];
	ld.param.u64 	%rd2, [_Z18warpShuffleExamplePiS_i_param_1];
	ld.param.u32 	%r2, [_Z18warpShuffleExamplePiS_i_param_2];
	mov.u32 	%r3, %ctaid.x;
	mov.u32 	%r4, %ntid.x;
	mov.u32 	%r5, %tid.x;
	mad.lo.s32 	%r1, %r3, %r4, %r5;
	setp.ge.s32 	%p1, %r1, %r2;
	@%p1 bra 	$L__BB1_2;
	cvta.to.global.u64 	%rd3, %rd1;
	cvta.to.global.u64 	%rd4, %rd2;
	shr.s32 	%r6, %r1, 31;
	shr.u32 	%r7, %r6, 27;
	add.s32 	%r8, %r1, %r7;
	and.b32  	%r9, %r8, -32;
	sub.s32 	%r10, %r1, %r9;
	mul.wide.s32 	%rd5, %r1, 4;
	add.s64 	%rd6, %rd3, %rd5;
	ld.global.u32 	%r11, [%rd6];
	shfl.sync.down.b32	%r12|%p2, %r11, 1, 31, -1;
	setp.lt.s32 	%p3, %r10, 31;
	selp.b32 	%r13, %r12, 0, %p3;
	add.s32 	%r14, %r13, %r11;
	add.s64 	%rd7, %rd4, %rd5;
	st.global.u32 	[%rd7], %r14;
$L__BB1_2:
	ret;

}
	// .globl	_Z13atomicExamplePiS_i
.visible .entry _Z13atomicExamplePiS_i(
	.param .u64 .ptr .align 1 _Z13atomicExamplePiS_i_param_0,
	.param .u64 .ptr .align 1 _Z13atomicExamplePiS_i_param_1,
	.param .u32 _Z13atomicExamplePiS_i_param_2
)
{
	.reg .pred 	%p<2>;
	.reg .b32 	%r<7>;
	.reg .b64 	%rd<7>;

	ld.param.u64 	%rd1, [_Z13atomicExamplePiS_i_param_0];
	ld.param.u64 	%rd2, [_Z13atomicExamplePiS_i_param_1];
	ld.param.u32 	%r2, [_Z13atomicExamplePiS_i_param_2];
	mov.u32 	%r3, %ctaid.x;
	mov.u32 	%r4, %ntid.x;
	mov.u32 	%r5, %tid.x;
	mad.lo.s32 	%r1, %r3, %r4, %r5;
	setp.ge.s32 	%p1, %r1, %r2;
	@%p1 bra 	$L__BB2_2;
	cvta.to.global.u64 	%rd3, %rd1;
	cvta.to.global.u64 	%rd4, %rd2;
	atom.global.add.u32 	%r6, [%rd3], 1;
	mul.wide.s32 	%rd5, %r6, 4;
	add.s64 	%rd6, %rd4, %rd5;
	st.global.u32 	[%rd6], %r1;
$L__BB2_2:
	ret;

}
	// .globl	_Z15optimizedKernelPfi
.visible .entry _Z15optimizedKernelPfi(
	.param .u64 .ptr .align 1 _Z15optimizedKernelPfi_param_0,
	.param .u32 _Z15optimizedKernelPfi_param_1
)
.maxntid 256
.minnctapersm 4
{
	.reg .pred 	%p<2>;
	.reg .b32 	%r<6>;
	.reg .b32 	%f<3>;
	.reg .b64 	%rd<5>;

	ld.param.u64 	%rd1, [_Z15optimizedKernelPfi_param_0];
	ld.param.u32 	%r2, [_Z15optimizedKernelPfi_param_1];
	mov.u32 	%r3, %ctaid.x;
	mov.u32 	%r4, %ntid.x;
	mov.u32 	%r5, %tid.x;
	mad.lo.s32 	%r1, %r3, %r4, %r5;
	setp.ge.s32 	%p1, %r1, %r2;
	@%p1 bra 	$L__BB3_2;
	cvta.to.global.u64 	%rd2, %rd1;
	mul.wide.s32 	%rd3, %r1, 4;
	add.s64 	%rd4, %rd2, %rd3;
	ld.global.f32 	%f1, [%rd4];
	fma.rn.f32 	%f2, %f1, 0f40000000, 0f3F800000;
	st.global.f32 	[%rd4], %f2;
$L__BB3_2:
	ret;

}
	// .globl	_Z24cooperativeGroupsExamplePfi
.visible .entry _Z24cooperativeGroupsExamplePfi(
	.param .u64 .ptr .align 1 _Z24cooperativeGroupsExamplePfi_param_0,
	.param .u32 _Z24cooperativeGroupsExamplePfi_param_1
)
{
	.reg .pred 	%p<3>;
	.reg .b32 	%r<14>;
	.reg .b32 	%f<4>;
	.reg .b64 	%rd<5>;
	// demoted variable
	.shared .align 4 .b8 _ZZ24cooperativeGroupsExamplePfiE6s_data[1024];
	ld.param.u64 	%rd2, [_Z24cooperativeGroupsExamplePfi_param_0];
	ld.param.u32 	%r3, [_Z24cooperativeGroupsExamplePfi_param_1];
	cvta.to.global.u64 	%rd3, %rd2;
	mov.u32 	%r4, %tid.x;
	mov.u32 	%r5, %tid.y;
	mov.u32 	%r6, %tid.z;
	mov.u32 	%r7, %ntid.x;
	mov.u32 	%r8, %ntid.y;
	mad.lo.s32 	%r9, %r6, %r8, %r5;
	mad.lo.s32 	%r10, %r9, %r7, %r4;
	mov.u32 	%r11, %ctaid.x;
	mad.lo.s32 	%r1, %r11, %r7, %r10;
	setp.ge.s32 	%p1, %r1, %r3;
	mul.wide.s32 	%rd4, %r1, 4;
	add.s64 	%rd1, %rd3, %rd4;
	shl.b32 	%r12, %r10, 2;
	mov.u32 	%r13, _ZZ24cooperativeGroupsExamplePfiE6s_data;
	add.s32 	%r2, %r13, %r12;
	@%p1 bra 	$L__BB4_2;
	ld.global.f32 	%f1, [%rd1];
	st.shared.f32 	[%r2], %f1;
$L__BB4_2:
	setp.ge.s32 	%p2, %r1, %r3;
	barrier.sync 	0;
	@%p2 bra 	$L__BB4_4;
	ld.shared.f32 	%f2, [%r2];
	add.f32 	%f3, %f2, %f2;
	st.global.f32 	[%rd1], %f3;
$L__BB4_4:
	ret;

}


// ===== COMPILED SASS (sm_100) =====

	.target	sm_100

	.elftype	@"ET_EXEC"


//--------------------- .note.nv.tkinfo           --------------------------
	.section	.note.nv.tkinfo,"",@"SHT_NOTE"
	.sectionflags	@"SHF_NOTE_NV_TKINFO"
	.tkinfo
        /*0018*/ 	.word	0x00000002
        /*0030*/ 	.string	""
        /*0030*/ 	.string	"ptxas"
        /*0030*/ 	.string	"Cuda compilation tools, release 13.0, V13.0.88"
        /*0030*/ 	.string	"Build cuda_13.0.r13.0/compiler.36424714_0"
        /*0030*/ 	.string	"-arch sm_100 -m 64 "



//--------------------- .note.nv.cuinfo           --------------------------
	.section	.note.nv.cuinfo,"",@"SHT_NOTE"
	.sectionflags	@"SHF_NOTE_NV_CUINFO"
        /*0018*/ 	.short	0x0002
        /*001a*/ 	.short	0x0064
        /*001c*/ 	.short	0x0082
	.zero		2


//--------------------- .nv.info                  --------------------------
	.section	.nv.info,"",@"SHT_CUDA_INFO"
	.align	4


	//----- nvinfo : EIATTR_REGCOUNT
	.align		4
        /*0000*/ 	.byte	0x04, 0x2f
        /*0002*/ 	.short	(.L_1 - .L_0)
	.align		4
.L_0:
        /*0004*/ 	.word	index@(_Z22threadHierarchyExamplePfi)
        /*0008*/ 	.word	0x00000008


	//----- nvinfo : EIATTR_FRAME_SIZE
	.align		4
.L_1:
        /*000c*/ 	.byte	0x04, 0x11
        /*000e*/ 	.short	(.L_3 - .L_2)
	.align		4
.L_2:
        /*0010*/ 	.word	index@(_Z22threadHierarchyExamplePfi)
        /*0014*/ 	.word	0x00000000


	//----- nvinfo : EIATTR_REGCOUNT
	.align		4
.L_3:
        /*0018*/ 	.byte	0x04, 0x2f
        /*001a*/ 	.short	(.L_5 - .L_4)
	.align		4
.L_4:
        /*001c*/ 	.word	index@(_Z18warpShuffleExamplePiS_i)
        /*0020*/ 	.word	0x0000000c


	//----- nvinfo : EIATTR_FRAME_SIZE
	.align		4
.L_5:
        /*0024*/ 	.byte	0x04, 0x11
        /*0026*/ 	.short	(.L_7 - .L_6)
	.align		4
.L_6:
        /*0028*/ 	.word	index@(_Z18warpShuffleExamplePiS_i)
        /*002c*/ 	.word	0x00000000


	//----- nvinfo : EIATTR_REGCOUNT
	.align		4
.L_7:
        /*0030*/ 	.byte	0x04, 0x2f
        /*0032*/ 	.short	(.L_9 - .L_8)
	.align		4
.L_8:
        /*0034*/ 	.word	index@(_Z13atomicExamplePiS_i)
        /*0038*/ 	.word	0x0000000e


	//----- nvinfo : EIATTR_FRAME_SIZE
	.align		4
.L_9:
        /*003c*/ 	.byte	0x04, 0x11
        /*003e*/ 	.short	(.L_11 - .L_10)
	.align		4
.L_10:
        /*0040*/ 	.word	index@(_Z13atomicExamplePiS_i)
        /*0044*/ 	.word	0x00000000


	//----- nvinfo : EIATTR_REGCOUNT
	.align		4
.L_11:
        /*0048*/ 	.byte	0x04, 0x2f
        /*004a*/ 	.short	(.L_13 - .L_12)
	.align		4
.L_12:
        /*004c*/ 	.word	index@(_Z15optimizedKernelPfi)
        /*0050*/ 	.word	0x00000008


	//----- nvinfo : EIATTR_FRAME_SIZE
	.align		4
.L_13:
        /*0054*/ 	.byte	0x04, 0x11
        /*0056*/ 	.short	(.L_15 - .L_14)
	.align		4
.L_14:
        /*0058*/ 	.word	index@(_Z15optimizedKernelPfi)
        /*005c*/ 	.word	0x00000000


	//----- nvinfo : EIATTR_REGCOUNT
	.align		4
.L_15:
        /*0060*/ 	.byte	0x04, 0x2f
        /*0062*/ 	.short	(.L_17 - .L_16)
	.align		4
.L_16:
        /*0064*/ 	.word	index@(_Z24cooperativeGroupsExamplePfi)
        /*0068*/ 	.word	0x0000000c


	//----- nvinfo : EIATTR_FRAME_SIZE
	.align		4
.L_17:
        /*006c*/ 	.byte	0x04, 0x11
        /*006e*/ 	.short	(.L_19 - .L_18)
	.align		4
.L_18:
        /*0070*/ 	.word	index@(_Z24cooperativeGroupsExamplePfi)
        /*0074*/ 	.word	0x00000000


	//----- nvinfo : EIATTR_MIN_STACK_SIZE
	.align		4
.L_19:
        /*0078*/ 	.byte	0x04, 0x12
        /*007a*/ 	.short	(.L_21 - .L_20)
	.align		4
.L_20:
        /*007c*/ 	.word	index@(_Z24cooperativeGroupsExamplePfi)
        /*0080*/ 	.word	0x00000000


	//----- nvinfo : EIATTR_MIN_STACK_SIZE
	.align		4
.L_21:
        /*0084*/ 	.byte	0x04, 0x12
        /*0086*/ 	.short	(.L_23 - .L_22)
	.align		4
.L_22:
        /*0088*/ 	.word	index@(_Z15optimizedKernelPfi)
        /*008c*/ 	.word	0x00000000


	//----- nvinfo : EIATTR_MIN_STACK_SIZE
	.align		4
.L_23:
        /*0090*/ 	.byte	0x04, 0x12
        /*0092*/ 	.short	(.L_25 - .L_24)
	.align		4
.L_24:
        /*0094*/ 	.word	index@(_Z13atomicExamplePiS_i)
        /*0098*/ 	.word	0x00000000


	//----- nvinfo : EIATTR_MIN_STACK_SIZE
	.align		4
.L_25:
        /*009c*/ 	.byte	0x04, 0x12
        /*009e*/ 	.short	(.L_27 - .L_26)
	.align		4
.L_26:
        /*00a0*/ 	.word	index@(_Z18warpShuffleExamplePiS_i)
        /*00a4*/ 	.word	0x00000000


	//----- nvinfo : EIATTR_MIN_STACK_SIZE
	.align		4
.L_27:
        /*00a8*/ 	.byte	0x04, 0x12
        /*00aa*/ 	.short	(.L_29 - .L_28)
	.align		4
.L_28:
        /*00ac*/ 	.word	index@(_Z22threadHierarchyExamplePfi)
        /*00b0*/ 	.word	0x00000000
.L_29:


//--------------------- .nv.compat                --------------------------
	.section	.nv.compat,"",@"SHT_CUDA_COMPAT_INFO"
	.align	4
        /*0000*/ 	.byte	0x02, 0x09, 0x00, 0x00, 0x02, 0x02, 0x01, 0x00, 0x02, 0x05, 0x05, 0x00, 0x03, 0x07, 0x01, 0x01
        /*0010*/ 	.byte	0x02, 0x03, 0x00, 0x00, 0x02, 0x06, 0x01, 0x00, 0x04, 0x0b, 0x08, 0x00, 0x09, 0x00, 0x00, 0x00
        /*0020*/ 	.byte	0x00, 0x00, 0x00, 0x00


//--------------------- .nv.info._Z24cooperativeGroupsExamplePfi --------------------------
	.section	.nv.info._Z24cooperativeGroupsExamplePfi,"",@"SHT_CUDA_INFO"
	.sectionflags	@""
	.align	4


	//----- nvinfo : EIATTR_CUDA_API_VERSION
	.align		4
        /*0000*/ 	.byte	0x04, 0x37
        /*0002*/ 	.short	(.L_31 - .L_30)
.L_30:
        /*0004*/ 	.word	0x00000082


	//----- nvinfo : EIATTR_KPARAM_INFO
	.align		4
.L_31:
        /*0008*/ 	.byte	0x04, 0x17
        /*000a*/ 	.short	(.L_33 - .L_32)
.L_32:
        /*000c*/ 	.word	0x00000000
        /*0010*/ 	.short	0x0001
        /*0012*/ 	.short	0x0008
        /*0014*/ 	.byte	0x00, 0xf0, 0x11, 0x00


	//----- nvinfo : EIATTR_KPARAM_INFO
	.align		4
.L_33:
        /*0018*/ 	.byte	0x04, 0x17
        /*001a*/ 	.short	(.L_35 - .L_34)
.L_34:
        /*001c*/ 	.word	0x00000000
        /*0020*/ 	.short	0x0000
        /*0022*/ 	.short	0x0000
        /*0024*/ 	.byte	0x00, 0xf5, 0x21, 0x00


	//----- nvinfo : EIATTR_SPARSE_MMA_MASK
	.align		4
.L_35:
        /*0028*/ 	.byte	0x03, 0x50
        /*002a*/ 	.short	0x0000


	//----- nvinfo : EIATTR_MAXREG_COUNT
	.align		4
        /*002c*/ 	.byte	0x03, 0x1b
        /*002e*/ 	.short	0x00ff


	//----- nvinfo : EIATTR_NUM_BARRIERS
	.align		4
        /*0030*/ 	.byte	0x02, 0x4c
        /*0032*/ 	.byte	0x01
	.zero		1


	//----- nvinfo : EIATTR_MERCURY_ISA_VERSION
	.align		4
        /*0034*/ 	.byte	0x03, 0x5f
        /*0036*/ 	.short	0x0101


	//----- nvinfo : EIATTR_COOP_GROUP_MASK_REGIDS
	.align		4
        /*0038*/ 	.byte	0x04, 0x29
        /*003a*/ 	.short	(.L_37 - .L_36)


	//   ....[0]....
.L_36:
        /*003c*/ 	.word	0xffffffff


	//----- nvinfo : EIATTR_COOP_GROUP_INSTR_OFFSETS
	.align		4
.L_37:
        /*0040*/ 	.byte	0x04, 0x28
        /*0042*/ 	.short	(.L_39 - .L_38)


	//   ....[0]....
.L_38:
        /*0044*/ 	.word	0x00000150


	//----- nvinfo : EIATTR_VRC_CTA_INIT_COUNT
	.align		4
.L_39:
        /*0048*/ 	.byte	0x02, 0x4a
	.zero		1
	.zero		1


	//----- nvinfo : EIATTR_EXIT_INSTR_OFFSETS
	.align		4
        /*004c*/ 	.byte	0x04, 0x1c
        /*004e*/ 	.short	(.L_41 - .L_40)


	//   ....[0]....
.L_40:
        /*0050*/ 	.word	0x00000160


	//   ....[1]....
        /*0054*/ 	.word	0x000001a0


	//----- nvinfo : EIATTR_CBANK_PARAM_SIZE
	.align		4
.L_41:
        /*0058*/ 	.byte	0x03, 0x19
        /*005a*/ 	.short	0x000c


	//----- nvinfo : EIATTR_PARAM_CBANK
	.align		4
        /*005c*/ 	.byte	0x04, 0x0a
        /*005e*/ 	.short	(.L_43 - .L_42)
	.align		4
.L_42:
        /*0060*/ 	.word	index@(.nv.constant0._Z24cooperativeGroupsExamplePfi)
        /*0064*/ 	.short	0x0380
        /*0066*/ 	.short	0x000c


	//----- nvinfo : EIATTR_SW_WAR
	.align		4
.L_43:
        /*0068*/ 	.byte	0x04, 0x36
        /*006a*/ 	.short	(.L_45 - .L_44)
.L_44:
        /*006c*/ 	.word	0x00000008
.L_45:


//--------------------- .nv.info._Z15optimizedKernelPfi --------------------------
	.section	.nv.info._Z15optimizedKernelPfi,"",@"SHT_CUDA_INFO"
	.sectionflags	@""
	.align	4


	//----- nvinfo : EIATTR_CUDA_API_VERSION
	.align		4
        /*0000*/ 	.byte	0x04, 0x37
        /*0002*/ 	.short	(.L_47 - .L_46)
.L_46:
        /*0004*/ 	.word	0x00000082


	//----- nvinfo : EIATTR_KPARAM_INFO
	.align		4
.L_47:
        /*0008*/ 	.byte	0x04, 0x17
        /*000a*/ 	.short	(.L_49 - .L_48)
.L_48:
        /*000c*/ 	.word	0x00000000
        /*0010*/ 	.short	0x0001
        /*0012*/ 	.short	0x0008
        /*0014*/ 	.byte	0x00, 0xf0, 0x11, 0x00


	//----- nvinfo : EIATTR_KPARAM_INFO
	.align		4
.L_49:
        /*0018*/ 	.byte	0x04, 0x17
        /*001a*/ 	.short	(.L_51 - .L_50)
.L_50:
        /*001c*/ 	.word	0x00000000
        /*0020*/ 	.short	0x0000
        /*0022*/ 	.short	0x0000
        /*0024*/ 	.byte	0x00, 0xf5, 0x21, 0x00


	//----- nvinfo : EIATTR_SPARSE_MMA_MASK
	.align		4
.L_51:
        /*0028*/ 	.byte	0x03, 0x50
        /*002a*/ 	.short	0x0000


	//----- nvinfo : EIATTR_MAXREG_COUNT
	.align		4
        /*002c*/ 	.byte	0x03, 0x1b
        /*002e*/ 	.short	0x0040


	//----- nvinfo : EIATTR_MERCURY_ISA_VERSION
	.align		4
        /*0030*/ 	.byte	0x03, 0x5f
        /*0032*/ 	.short	0x0101


	//----- nvinfo : EIATTR_VRC_CTA_INIT_COUNT
	.align		4
        /*0034*/ 	.byte	0x02, 0x4a
	.zero		1
	.zero		1


	//----- nvinfo : EIATTR_EXIT_INSTR_OFFSETS
	.align		4
        /*0038*/ 	.byte	0x04, 0x1c
        /*003a*/ 	.short	(.L_53 - .L_52)


	//   ....[0]....
.L_52:
        /*003c*/ 	.word	0x00000070


	//   ....[1]....
        /*0040*/ 	.word	0x000000f0


	//----- nvinfo : EIATTR_MAX_THREADS
	.align		4
.L_53:
        /*0044*/ 	.byte	0x04, 0x05
        /*0046*/ 	.short	(.L_55 - .L_54)
.L_54:
        /*0048*/ 	.word	0x00000100
        /*004c*/ 	.word	0x00000001
        /*0050*/ 	.word	0x00000001


	//----- nvinfo : EIATTR_CBANK_PARAM_SIZE
	.align		4
.L_55:
        /*0054*/ 	.byte	0x03, 0x19
        /*0056*/ 	.short	0x000c


	//----- nvinfo : EIATTR_PARAM_CBANK
	.align		4
        /*0058*/ 	.byte	0x04, 0x0a
        /*005a*/ 	.short	(.L_57 - .L_56)
	.align		4
.L_56:
        /*005c*/ 	.word	index@(.nv.constant0._Z15optimizedKernelPfi)
        /*0060*/ 	.short	0x0380
        /*0062*/ 	.short	0x000c


	//----- nvinfo : EIATTR_SW_WAR
	.align		4
.L_57:
        /*0064*/ 	.byte	0x04, 0x36
        /*0066*/ 	.short	(.L_59 - .L_58)
.L_58:
        /*0068*/ 	.word	0x00000008
.L_59:


//--------------------- .nv.info._Z13atomicExamplePiS_i --------------------------
	.section	.nv.info._Z13atomicExamplePiS_i,"",@"SHT_CUDA_INFO"
	.sectionflags	@""
	.align	4


	//----- nvinfo : EIATTR_CUDA_API_VERSION
	.align		4
        /*0000*/ 	.byte	0x04, 0x37
        /*0002*/ 	.short	(.L_61 - .L_60)
.L_60:
        /*0004*/ 	.word	0x00000082


	//----- nvinfo : EIATTR_KPARAM_INFO
	.align		4
.L_61:
        /*0008*/ 	.byte	0x04, 0x17
        /*000a*/ 	.short	(.L_63 - .L_62)
.L_62:
        /*000c*/ 	.word	0x00000000
        /*0010*/ 	.short	0x0002
        /*0012*/ 	.short	0x0010
        /*0014*/ 	.byte	0x00, 0xf0, 0x11, 0x00


	//----- nvinfo : EIATTR_KPARAM_INFO
	.align		4
.L_63:
        /*0018*/ 	.byte	0x04, 0x17
        /*001a*/ 	.short	(.L_65 - .L_64)
.L_64:
        /*001c*/ 	.word	0x00000000
        /*0020*/ 	.short	0x0001
        /*0022*/ 	.short	0x0008
        /*0024*/ 	.byte	0x00, 0xf5, 0x21, 0x00


	//----- nvinfo : EIATTR_KPARAM_INFO
	.align		4
.L_65:
        /*0028*/ 	.byte	0x04, 0x17
        /*002a*/ 	.short	(.L_67 - .L_66)
.L_66:
        /*002c*/ 	.word	0x00000000
        /*0030*/ 	.short	0x0000
        /*0032*/ 	.short	0x0000
        /*0034*/ 	.byte	0x00, 0xf5, 0x21, 0x00


	//----- nvinfo : EIATTR_SPARSE_MMA_MASK
	.align		4
.L_67:
        /*0038*/ 	.byte	0x03, 0x50
        /*003a*/ 	.short	0x0000


	//----- nvinfo : EIATTR_MAXREG_COUNT
	.align		4
        /*003c*/ 	.byte	0x03, 0x1b
        /*003e*/ 	.short	0x00ff


	//----- nvinfo : EIATTR_MERCURY_ISA_VERSION
	.align		4
        /*0040*/ 	.byte	0x03, 0x5f
        /*0042*/ 	.short	0x0101


	//----- nvinfo : EIATTR_INT_WARP_WIDE_INSTR_OFFSETS
	.align		4
        /*0044*/ 	.byte	0x04, 0x31
        /*0046*/ 	.short	(.L_69 - .L_68)


	//   ....[0]....
.L_68:
        /*0048*/ 	.word	0x00000090


	//   ....[1]....
        /*004c*/ 	.word	0x00000140


	//----- nvinfo : EIATTR_VRC_CTA_INIT_COUNT
	.align		4
.L_69:
        /*0050*/ 	.byte	0x02, 0x4a
	.zero		1
	.zero		1


	//----- nvinfo : EIATTR_EXIT_INSTR_OFFSETS
	.align		4
        /*0054*/ 	.byte	0x04, 0x1c
        /*0056*/ 	.short	(.L_71 - .L_70)


	//   ....[0]....
.L_70:
        /*0058*/ 	.word	0x00000070


	//   ....[1]....
        /*005c*/ 	.word	0x00000180


	//----- nvinfo : EIATTR_CBANK_PARAM_SIZE
	.align		4
.L_71:
        /*0060*/ 	.byte	0x03, 0x19
        /*0062*/ 	.short	0x0014


	//----- nvinfo : EIATTR_PARAM_CBANK
	.align		4
        /*0064*/ 	.byte	0x04, 0x0a
        /*0066*/ 	.short	(.L_73 - .L_72)
	.align		4
.L_72:
        /*0068*/ 	.word	index@(.nv.constant0._Z13atomicExamplePiS_i)
        /*006c*/ 	.short	0x0380
        /*006e*/ 	.short	0x0014


	//----- nvinfo : EIATTR_SW_WAR
	.align		4
.L_73:
        /*0070*/ 	.byte	0x04, 0x36
        /*0072*/ 	.short	(.L_75 - .L_74)
.L_74:
        /*0074*/ 	.word	0x00000008
.L_75:


//--------------------- .nv.info._Z18warpShuffleExamplePiS_i --------------------------
	.section	.nv.info._Z18warpShuffleExamplePiS_i,"",@"SHT_CUDA_INFO"
	.sectionflags	@""
	.align	4


	//----- nvinfo : EIATTR_CUDA_API_VERSION
	.align		4
        /*0000*/ 	.byte	0x04, 0x37
        /*0002*/ 	.short	(.L_77 - .L_76)
.L_76:
        /*0004*/ 	.word	0x00000082


	//----- nvinfo : EIATTR_KPARAM_INFO
	.align		4
.L_77:
        /*0008*/ 	.byte	0x04, 0x17
        /*000a*/ 	.short	(.L_79 - .L_78)
.L_78:
        /*000c*/ 	.word	0x00000000
        /*0010*/ 	.short	0x0002
        /*0012*/ 	.short	0x0010
        /*0014*/ 	.byte	0x00, 0xf0, 0x11, 0x00


	//----- nvinfo : EIATTR_KPARAM_INFO
	.align		4
.L_79:
        /*0018*/ 	.byte	0x04, 0x17
        /*001a*/ 	.short	(.L_81 - .L_80)
.L_80:
        /*001c*/ 	.word	0x00000000
        /*0020*/ 	.short	0x0001
        /*0022*/ 	.short	0x0008
        /*0024*/ 	.byte	0x00, 0xf5, 0x21, 0x00


	//----- nvinfo : EIATTR_KPARAM_INFO
	.align		4
.L_81:
        /*0028*/ 	.byte	0x04, 0x17
        /*002a*/ 	.short	(.L_83 - .L_82)
.L_82:
        /*002c*/ 	.word	0x00000000
        /*0030*/ 	.short	0x0000
        /*0032*/ 	.short	0x0000
        /*0034*/ 	.byte	0x00, 0xf5, 0x21, 0x00


	//----- nvinfo : EIATTR_SPARSE_MMA_MASK
	.align		4
.L_83:
        /*0038*/ 	.byte	0x03, 0x50
        /*003a*/ 	.short	0x0000


	//----- nvinfo : EIATTR_MAXREG_COUNT
	.align		4
        /*003c*/ 	.byte	0x03, 0x1b
        /*003e*/ 	.short	0x00ff


	//----- nvinfo : EIATTR_MERCURY_ISA_VERSION
	.align		4
        /*0040*/ 	.byte	0x03, 0x5f
        /*0042*/ 	.short	0x0101


	//----- nvinfo : EIATTR_COOP_GROUP_MASK_REGIDS
	.align		4
        /*0044*/ 	.byte	0x04, 0x29
        /*0046*/ 	.short	(.L_85 - .L_84)


	//   ....[0]....
.L_84:
        /*0048*/ 	.word	0xffffffff


	//----- nvinfo : EIATTR_COOP_GROUP_INSTR_OFFSETS
	.align		4
.L_85:
        /*004c*/ 	.byte	0x04, 0x28
        /*004e*/ 	.short	(.L_87 - .L_86)


	//   ....[0]....
.L_86:
        /*0050*/ 	.word	0x00000130


	//----- nvinfo : EIATTR_VRC_CTA_INIT_COUNT
	.align		4
.L_87:
        /*0054*/ 	.byte	0x02, 0x4a
	.zero		1
	.zero		1


	//----- nvinfo : EIATTR_EXIT_INSTR_OFFSETS
	.align		4
        /*0058*/ 	.byte	0x04, 0x1c
        /*005a*/ 	.short	(.L_89 - .L_88)


	//   ....[0]....
.L_88:
        /*005c*/ 	.word	0x00000070


	//   ....[1]....
        /*0060*/ 	.word	0x00000170


	//----- nvinfo : EIATTR_CBANK_PARAM_SIZE
	.align		4
.L_89:
        /*0064*/ 	.byte	0x03, 0x19
        /*0066*/ 	.short	0x0014


	//----- nvinfo : EIATTR_PARAM_CBANK
	.align		4
        /*0068*/ 	.byte	0x04, 0x0a
        /*006a*/ 	.short	(.L_91 - .L_90)
	.align		4
.L_90:
        /*006c*/ 	.word	index@(.nv.constant0._Z18warpShuffleExamplePiS_i)
        /*0070*/ 	.short	0x0380
        /*0072*/ 	.short	0x0014


	//----- nvinfo : EIATTR_SW_WAR
	.align		4
.L_91:
        /*0074*/ 	.byte	0x04, 0x36
        /*0076*/ 	.short	(.L_93 - .L_92)
.L_92:
        /*0078*/ 	.word	0x00000008
.L_93:


//--------------------- .nv.info._Z22threadHierarchyExamplePfi --------------------------
	.section	.nv.info._Z22threadHierarchyExamplePfi,"",@"SHT_CUDA_INFO"
	.sectionflags	@""
	.align	4


	//----- nvinfo : EIATTR_CUDA_API_VERSION
	.align		4
        /*0000*/ 	.byte	0x04, 0x37
        /*0002*/ 	.short	(.L_95 - .L_94)
.L_94:
        /*0004*/ 	.word	0x00000082


	//----- nvinfo : EIATTR_KPARAM_INFO
	.align		4
.L_95:
        /*0008*/ 	.byte	0x04, 0x17
        /*000a*/ 	.short	(.L_97 - .L_96)
.L_96:
        /*000c*/ 	.word	0x00000000
        /*0010*/ 	.short	0x0001
        /*0012*/ 	.short	0x0008
        /*0014*/ 	.byte	0x00, 0xf0, 0x11, 0x00


	//----- nvinfo : EIATTR_KPARAM_INFO
	.align		4
.L_97:
        /*0018*/ 	.byte	0x04, 0x17
        /*001a*/ 	.short	(.L_99 - .L_98)
.L_98:
        /*001c*/ 	.word	0x00000000
        /*0020*/ 	.short	0x0000
        /*0022*/ 	.short	0x0000
        /*0024*/ 	.byte	0x00, 0xf5, 0x21, 0x00


	//----- nvinfo : EIATTR_SPARSE_MMA_MASK
	.align		4
.L_99:
        /*0028*/ 	.byte	0x03, 0x50
        /*002a*/ 	.short	0x0000


	//----- nvinfo : EIATTR_MAXREG_COUNT
	.align		4
        /*002c*/ 	.byte	0x03, 0x1b
        /*002e*/ 	.short	0x00ff


	//----- nvinfo : EIATTR_NUM_BARRIERS
	.align		4
        /*0030*/ 	.byte	0x02, 0x4c
        /*0032*/ 	.byte	0x01
	.zero		1


	//----- nvinfo : EIATTR_MERCURY_ISA_VERSION
	.align		4
        /*0034*/ 	.byte	0x03, 0x5f
        /*0036*/ 	.short	0x0101


	//----- nvinfo : EIATTR_VRC_CTA_INIT_COUNT
	.align		4
        /*0038*/ 	.byte	0x02, 0x4a
	.zero		1
	.zero		1


	//----- nvinfo : EIATTR_EXIT_INSTR_OFFSETS
	.align		4
        /*003c*/ 	.byte	0x04, 0x1c
        /*003e*/ 	.short	(.L_101 - .L_100)


	//   ....[0]....
.L_100:
        /*0040*/ 	.word	0x00000120


	//   ....[1]....
        /*0044*/ 	.word	0x00000190


	//----- nvinfo : EIATTR_CBANK_PARAM_SIZE
	.align		4
.L_101:
        /*0048*/ 	.byte	0x03, 0x19
        /*004a*/ 	.short	0x000c


	//----- nvinfo : EIATTR_PARAM_CBANK
	.align		4
        /*004c*/ 	.byte	0x04, 0x0a
        /*004e*/ 	.short	(.L_103 - .L_102)
	.align		4
.L_102:
        /*0050*/ 	.word	index@(.nv.constant0._Z22threadHierarchyExamplePfi)
        /*0054*/ 	.short	0x0380
        /*0056*/ 	.short	0x000c


	//----- nvinfo : EIATTR_SW_WAR
	.align		4
.L_103:
        /*0058*/ 	.byte	0x04, 0x36
        /*005a*/ 	.short	(.L_105 - .L_104)
.L_104:
        /*005c*/ 	.word	0x00000008
.L_105:


//--------------------- .nv.callgraph             --------------------------
	.section	.nv.callgraph,"",@"SHT_CUDA_CALLGRAPH"
	.align	4
	.sectionentsize	8
	.align		4
        /*0000*/ 	.word	0x00000000
	.align		4
        /*0004*/ 	.word	0xffffffff
	.align		4
        /*0008*/ 	.word	0x00000000
	.align		4
        /*000c*/ 	.word	0xfffffffe
	.align		4
        /*0010*/ 	.word	0x00000000
	.align		4
        /*0014*/ 	.word	0xfffffffd
	.align		4
        /*0018*/ 	.word	0x00000000
	.align		4
        /*001c*/ 	.word	0xfffffffc


//--------------------- .text._Z24cooperativeGroupsExamplePfi --------------------------
	.section	.text._Z24cooperativeGroupsExamplePfi,"ax",@progbits
	.align	128
        .global         _Z24cooperativeGroupsExamplePfi
        .type           _Z24cooperativeGroupsExamplePfi,@function
        .size           _Z24cooperativeGroupsExamplePfi,(.L_x_5 - _Z24cooperativeGroupsExamplePfi)
        .other          _Z24cooperativeGroupsExamplePfi,@"STO_CUDA_ENTRY STV_DEFAULT"
_Z24cooperativeGroupsExamplePfi:
.text._Z24cooperativeGroupsExamplePfi:
[----:B------:R-:W-:Y:S01]  /*0000*/  LDC R1, c[0x0][0x37c] ;  /* 0x0000df00ff017b82 */ /* 0x000fe20000000800 */
[----:B------:R-:W0:Y:S01]  /*0010*/  S2R R0, SR_TID.Y ;  /* 0x0000000000007919 */ /* 0x000e220000002200 */
[----:B------:R-:W1:Y:S06]  /*0020*/  LDCU UR4, c[0x0][0x360] ;  /* 0x00006c00ff0477ac */ /* 0x000e6c0008000800 */
[----:B------:R-:W2:Y:S01]  /*0030*/  LDC.64 R2, c[0x0][0x380] ;  /* 0x0000e000ff027b82 */ /* 0x000ea20000000a00 */
[----:B------:R-:W0:Y:S01]  /*0040*/  S2R R7, SR_TID.Z ;  /* 0x0000000000077919 */ /* 0x000e220000002300 */
[----:B------:R-:W0:Y:S01]  /*0050*/  LDCU UR5, c[0x0][0x364] ;  /* 0x00006c80ff0577ac */ /* 0x000e220008000800 */
[----:B------:R-:W1:Y:S01]  /*0060*/  S2R R5, SR_TID.X ;  /* 0x0000000000057919 */ /* 0x000e620000002100 */
[----:B------:R-:W3:Y:S01]  /*0070*/  LDCU UR8, c[0x0][0x388] ;  /* 0x00007100ff0877ac */ /* 0x000ee20008000800 */
[----:B------:R-:W4:Y:S01]  /*0080*/  S2R R9, SR_CTAID.X ;  /* 0x0000000000097919 */ /* 0x000f220000002500 */
[----:B------:R-:W5:Y:S01]  /*0090*/  LDCU.64 UR6, c[0x0][0x358] ;  /* 0x00006b00ff0677ac */ /* 0x000f620008000a00 */
[----:B0-----:R-:W-:-:S04]  /*00a0*/  IMAD R0, R7, UR5, R0 ;  /* 0x0000000507007c24 */ /* 0x001fc8000f8e0200 */
[----:B-1----:R-:W-:-:S04]  /*00b0*/  IMAD R0, R0, UR4, R5 ;  /* 0x0000000400007c24 */ /* 0x002fc8000f8e0205 */
[----:B----4-:R-:W-:-:S04]  /*00c0*/  IMAD R5, R9, UR4, R0 ;  /* 0x0000000409057c24 */ /* 0x010fc8000f8e0200 */
[C---:B--2---:R-:W-:Y:S01]  /*00d0*/  IMAD.WIDE R2, R5.reuse, 0x4, R2 ;  /* 0x0000000405027825 */ /* 0x044fe200078e0202 */
[----:B---3--:R-:W-:-:S13]  /*00e0*/  ISETP.GE.AND P0, PT, R5, UR8, PT ;  /* 0x0000000805007c0c */ /* 0x008fda000bf06270 */
[----:B-----5:R-:W2:Y:S01]  /*00f0*/  @!P0 LDG.E R5, desc[UR6][R2.64] ;  /* 0x0000000602058981 */ /* 0x020ea2000c1e1900 */
[----:B------:R-:W0:Y:S01]  /*0100*/  S2UR UR5, SR_CgaCtaId ;  /* 0x00000000000579c3 */ /* 0x000e220000008800 */
[----:B------:R-:W-:Y:S02]  /*0110*/  UMOV UR4, 0x400 ;  /* 0x0000040000047882 */ /* 0x000fe40000000000 */
[----:B0-----:R-:W-:-:S06]  /*0120*/  ULEA UR4, UR5, UR4, 0x18 ;  /* 0x0000000405047291 */ /* 0x001fcc000f8ec0ff */
[----:B------:R-:W-:-:S05]  /*0130*/  LEA R0, R0, UR4, 0x2 ;  /* 0x0000000400007c11 */ /* 0x000fca000f8e10ff */
[----:B--2---:R0:W-:Y:S01]  /*0140*/  @!P0 STS [R0], R5 ;  /* 0x0000000500008388 */ /* 0x0041e20000000800 */
[----:B------:R-:W-:Y:S06]  /*0150*/  BAR.SYNC.DEFER_BLOCKING 0x0 ;  /* 0x0000000000007b1d */ /* 0x000fec0000010000 */
[----:B------:R-:W-:Y:S05]  /*0160*/  @P0 EXIT ;  /* 0x000000000000094d */ /* 0x000fea0003800000 */
[----:B0-----:R-:W0:Y:S02]  /*0170*/  LDS R0, [R0] ;  /* 0x0000000000007984 */ /* 0x001e240000000800 */
[----:B0-----:R-:W-:-:S05]  /*0180*/  FADD R5, R0, R0 ;  /* 0x0000000000057221 */ /* 0x001fca0000000000 */
[----:B------:R-:W-:Y:S01]  /*0190*/  STG.E desc[UR6][R2.64], R5 ;  /* 0x0000000502007986 */ /* 0x000fe2000c101906 */
[----:B------:R-:W-:Y:S05]  /*01a0*/  EXIT ;  /* 0x000000000000794d */ /* 0x000fea0003800000 */
.L_x_0:
[----:B------:R-:W-:-:S00]  /*01b0*/  BRA `(.L_x_0) ;  /* 0xfffffffc00fc7947 */ /* 0x000fc0000383ffff */
[----:B------:R-:W-:-:S00]  /*01c0*/  NOP ;  /* 0x0000000000007918 */ /* 0x000fc00000000000 */
        /* <DEDUP_REMOVED lines=11> */
.L_x_5:


//--------------------- .text._Z15optimizedKernelPfi --------------------------
	.section	.text._Z15optimizedKernelPfi,"ax",@progbits
	.align	128
        .global         _Z15optimizedKernelPfi
        .type           _Z15optimizedKernelPfi,@function
        .size           _Z15optimizedKernelPfi,(.L_x_6 - _Z15optimizedKernelPfi)
        .other          _Z15optimizedKernelPfi,@"STO_CUDA_ENTRY STV_DEFAULT"
_Z15optimizedKernelPfi:
.text._Z15optimizedKernelPfi:
[----:B------:R-:W-:Y:S01]  /*0000*/  LDC R1, c[0x0][0x37c] ;  /* 0x0000df00ff017b82 */ /* 0x000fe20000000800 */
[----:B------:R-:W0:Y:S07]  /*0010*/  S2R R0, SR_TID.X ;  /* 0x0000000000007919 */ /* 0x000e2e0000002100 */
[----:B------:R-:W0:Y:S01]  /*0020*/  S2UR UR4, SR_CTAID.X ;  /* 0x00000000000479c3 */ /* 0x000e220000002500 */
[----:B------:R-:W1:Y:S07]  /*0030*/  LDCU UR5, c[0x0][0x388] ;  /* 0x00007100ff0577ac */ /* 0x000e6e0008000800 */
[----:B------:R-:W0:Y:S02]  /*0040*/  LDC R5, c[0x0][0x360] ;  /* 0x0000d800ff057b82 */ /* 0x000e240000000800 */
[----:B0-----:R-:W-:-:S05]  /*0050*/  IMAD R5, R5, UR4, R0 ;  /* 0x0000000405057c24 */ /* 0x001fca000f8e0200 */
[----:B-1----:R-:W-:-:S13]  /*0060*/  ISETP.GE.AND P0, PT, R5, UR5, PT ;  /* 0x0000000505007c0c */ /* 0x002fda000bf06270 */
[----:B------:R-:W-:Y:S05]  /*0070*/  @P0 EXIT ;  /* 0x000000000000094d */ /* 0x000fea0003800000 */
[----:B------:R-:W0:Y:S01]  /*0080*/  LDC.64 R2, c[0x0][0x380] ;  /* 0x0000e000ff027b82 */ /* 0x000e220000000a00 */
[----:B------:R-:W1:Y:S01]  /*0090*/  LDCU.64 UR4, c[0x0][0x358] ;  /* 0x00006b00ff0477ac */ /* 0x000e620008000a00 */
[----:B0-----:R-:W-:-:S05]  /*00a0*/  IMAD.WIDE R2, R5, 0x4, R2 ;  /* 0x0000000405027825 */ /* 0x001fca00078e0202 */
[----:B-1----:R-:W2:Y:S01]  /*00b0*/  LDG.E R0, desc[UR4][R2.64] ;  /* 0x0000000402007981 */ /* 0x002ea2000c1e1900 */
[----:B------:R-:W-:-:S05]  /*00c0*/  HFMA2 R5, -RZ, RZ, 2, 0 ;  /* 0x40000000ff057431 */ /* 0x000fca00000001ff */
[----:B--2---:R-:W-:-:S05]  /*00d0*/  FFMA R5, R0, R5, 1 ;  /* 0x3f80000000057423 */ /* 0x004fca0000000005 */
[----:B------:R-:W-:Y:S01]  /*00e0*/  STG.E desc[UR4][R2.64], R5 ;  /* 0x0000000502007986 */ /* 0x000fe2000c101904 */
[----:B------:R-:W-:Y:S05]  /*00f0*/  EXIT ;  /* 0x000000000000794d */ /* 0x000fea0003800000 */
.L_x_1:
        /* <DEDUP_REMOVED lines=16> */
.L_x_6:


//--------------------- .text._Z13atomicExamplePiS_i --------------------------
	.section	.text._Z13atomicExamplePiS_i,"ax",@progbits
	.align	128
        .global         _Z13atomicExamplePiS_i
        .type           _Z13atomicExamplePiS_i,@function
        .size           _Z13atomicExamplePiS_i,(.L_x_7 - _Z13atomicExamplePiS_i)
        .other          _Z13atomicExamplePiS_i,@"STO_CUDA_ENTRY STV_DEFAULT"
_Z13atomicExamplePiS_i:
.text._Z13atomicExamplePiS_i:
        /* <DEDUP_REMOVED lines=8> */
[----:B------:R-:W0:Y:S01]  /*0080*/  S2R R5, SR_LANEID ;  /* 0x0000000000057919 */ /* 0x000e220000000000 */
[----:B------:R-:W-:Y:S01]  /*0090*/  VOTEU.ANY UR6, UPT, PT ;  /* 0x0000000000067886 */ /* 0x000fe200038e0100 */
[----:B------:R-:W1:Y:S01]  /*00a0*/  LDC.64 R2, c[0x0][0x380] ;  /* 0x0000e000ff027b82 */ /* 0x000e620000000a00 */
[----:B------:R-:W0:Y:S01]  /*00b0*/  FLO.U32 R0, UR6 ;  /* 0x0000000600007d00 */ /* 0x000e2200080e0000 */
[----:B------:R-:W1:Y:S07]  /*00c0*/  LDCU.64 UR4, c[0x0][0x358] ;  /* 0x00006b00ff0477ac */ /* 0x000e6e0008000a00 */
[----:B------:R-:W1:Y:S01]  /*00d0*/  POPC R11, UR6 ;  /* 0x00000006000b7d09 */ /* 0x000e620008000000 */
[----:B0-----:R-:W-:Y:S01]  /*00e0*/  ISETP.EQ.U32.AND P0, PT, R0, R5, PT ;  /* 0x000000050000720c */ /* 0x001fe20003f02070 */
[----:B------:R-:W0:Y:S01]  /*00f0*/  S2R R6, SR_LTMASK ;  /* 0x0000000000067919 */ /* 0x000e220000003900 */
[----:B------:R-:W2:Y:S11]  /*0100*/  LDC.64 R4, c[0x0][0x388] ;  /* 0x0000e200ff047b82 */ /* 0x000eb60000000a00 */
[----:B-1----:R-:W3:Y:S01]  /*0110*/  @P0 ATOMG.E.ADD.STRONG.GPU PT, R3, desc[UR4][R2.64], R11 ;  /* 0x8000000b020309a8 */ /* 0x002ee200081ef104 */
[----:B0-----:R-:W-:-:S06]  /*0120*/  LOP3.LUT R6, R6, UR6, RZ, 0xc0, !PT ;  /* 0x0000000606067c12 */ /* 0x001fcc000f8ec0ff */
[----:B------:R-:W0:Y:S01]  /*0130*/  POPC R6, R6 ;  /* 0x0000000600067309 */ /* 0x000e220000000000 */
[----:B---3--:R-:W0:Y:S02]  /*0140*/  SHFL.IDX PT, R9, R3, R0, 0x1f ;  /* 0x00001f0003097589 */ /* 0x008e2400000e0000 */
[----:B0-----:R-:W-:-:S05]  /*0150*/  IADD3 R9, PT, PT, R9, R6, RZ ;  /* 0x0000000609097210 */ /* 0x001fca0007ffe0ff */
[----:B--2---:R-:W-:-:S05]  /*0160*/  IMAD.WIDE R4, R9, 0x4, R4 ;  /* 0x0000000409047825 */ /* 0x004fca00078e0204 */
[----:B------:R-:W-:Y:S01]  /*0170*/  STG.E desc[UR4][R4.64], R7 ;  /* 0x0000000704007986 */ /* 0x000fe2000c101904 */
[----:B------:R-:W-:Y:S05]  /*0180*/  EXIT ;  /* 0x000000000000794d */ /* 0x000fea0003800000 */
.L_x_2:
        /* <DEDUP_REMOVED lines=15> */
.L_x_7:


//--------------------- .text._Z18warpShuffleExamplePiS_i --------------------------
	.section	.text._Z18warpShuffleExamplePiS_i,"ax",@progbits
	.align	128
        .global         _Z18warpShuffleExamplePiS_i
        .type           _Z18warpShuffleExamplePiS_i,@function
        .size           _Z18warpShuffleExamplePiS_i,(.L_x_8 - _Z18warpShuffleExamplePiS_i)
        .other          _Z18warpShuffleExamplePiS_i,@"STO_CUDA_ENTRY STV_DEFAULT"
_Z18warpShuffleExamplePiS_i:
.text._Z18warpShuffleExamplePiS_i:
        /* <DEDUP_REMOVED lines=9> */
[----:B------:R-:W1:Y:S07]  /*0090*/  LDCU.64 UR4, c[0x0][0x358] ;  /* 0x00006b00ff0477ac */ /* 0x000e6e0008000a00 */
[----:B------:R-:W2:Y:S01]  /*00a0*/  LDC.64 R4, c[0x0][0x388] ;  /* 0x0000e200ff047b82 */ /* 0x000ea20000000a00 */
[----:B0-----:R-:W-:-:S06]  /*00b0*/  IMAD.WIDE R2, R7, 0x4, R2 ;  /* 0x0000000407027825 */ /* 0x001fcc00078e0202 */
[----:B-1----:R-:W3:Y:S01]  /*00c0*/  LDG.E R2, desc[UR4][R2.64] ;  /* 0x0000000402027981 */ /* 0x002ee2000c1e1900 */
[----:B------:R-:W-:Y:S01]  /*00d0*/  SHF.R.S32.HI R0, RZ, 0x1f, R7 ;  /* 0x0000001fff007819 */ /* 0x000fe20000011407 */
[----:B--2---:R-:W-:-:S03]  /*00e0*/  IMAD.WIDE R4, R7, 0x4, R4 ;  /* 0x0000000407047825 */ /* 0x004fc600078e0204 */
[----:B------:R-:W-:-:S04]  /*00f0*/  LEA.HI R0, R0, R7, RZ, 0x5 ;  /* 0x0000000700007211 */ /* 0x000fc800078f28ff */
[----:B------:R-:W-:-:S05]  /*0100*/  LOP3.LUT R0, R0, 0xffffffe0, RZ, 0xc0, !PT ;  /* 0xffffffe000007812 */ /* 0x000fca00078ec0ff */
[----:B------:R-:W-:-:S05]  /*0110*/  IMAD.IADD R0, R7, 0x1, -R0 ;  /* 0x0000000107007824 */ /* 0x000fca00078e0a00 */
[----:B------:R-:W-:Y:S01]  /*0120*/  ISETP.GE.AND P0, PT, R0, 0x1f, PT ;  /* 0x0000001f0000780c */ /* 0x000fe20003f06270 */
[----:B---3--:R-:W0:Y:S03]  /*0130*/  SHFL.DOWN PT, R6, R2, 0x1, 0x1f ;  /* 0x08201f0002067f89 */ /* 0x008e2600000e0000 */
[----:B0-----:R-:W-:-:S05]  /*0140*/  SEL R9, R6, RZ, !P0 ;  /* 0x000000ff06097207 */ /* 0x001fca0004000000 */
[----:B------:R-:W-:-:S05]  /*0150*/  IMAD.IADD R9, R2, 0x1, R9 ;  /* 0x0000000102097824 */ /* 0x000fca00078e0209 */
[----:B------:R-:W-:Y:S01]  /*0160*/  STG.E desc[UR4][R4.64], R9 ;  /* 0x0000000904007986 */ /* 0x000fe2000c101904 */
[----:B------:R-:W-:Y:S05]  /*0170*/  EXIT ;  /* 0x000000000000794d */ /* 0x000fea0003800000 */
.L_x_3:
        /* <DEDUP_REMOVED lines=16> */
.L_x_8:


//--------------------- .text._Z22threadHierarchyExamplePfi --------------------------
	.section	.text._Z22threadHierarchyExamplePfi,"ax",@progbits
	.align	128
        .global         _Z22threadHierarchyExamplePfi
        .type           _Z22threadHierarchyExamplePfi,@function
        .size           _Z22threadHierarchyExamplePfi,(.L_x_9 - _Z22threadHierarchyExamplePfi)
        .other          _Z22threadHierarchyExamplePfi,@"STO_CUDA_ENTRY STV_DEFAULT"
_Z22threadHierarchyExamplePfi:
.text._Z22threadHierarchyExamplePfi:
[----:B------:R-:W-:Y:S01]  /*0000*/  LDC R1, c[0x0][0x37c] ;  /* 0x0000df00ff017b82 */ /* 0x000fe20000000800 */
[----:B------:R-:W0:Y:S07]  /*0010*/  S2R R4, SR_TID.X ;  /* 0x0000000000047919 */ /* 0x000e2e0000002100 */
[----:B------:R-:W0:Y:S01]  /*0020*/  S2UR UR4, SR_CTAID.X ;  /* 0x00000000000479c3 */ /* 0x000e220000002500 */
[----:B------:R-:W1:Y:S01]  /*0030*/  LDCU UR5, c[0x0][0x388] ;  /* 0x00007100ff0577ac */ /* 0x000e620008000800 */
[----:B------:R-:W2:Y:S06]  /*0040*/  LDCU.64 UR6, c[0x0][0x358] ;  /* 0x00006b00ff0677ac */ /* 0x000eac0008000a00 */
[----:B------:R-:W0:Y:S08]  /*0050*/  LDC R5, c[0x0][0x360] ;  /* 0x0000d800ff057b82 */ /* 0x000e300000000800 */
[----:B------:R-:W3:Y:S01]  /*0060*/  LDC.64 R2, c[0x0][0x380] ;  /* 0x0000e000ff027b82 */ /* 0x000ee20000000a00 */
[----:B0-----:R-:W-:-:S05]  /*0070*/  IMAD R5, R5, UR4, R4 ;  /* 0x0000000405057c24 */ /* 0x001fca000f8e0204 */
[C---:B-1----:R-:W-:Y:S01]  /*0080*/  ISETP.GE.AND P0, PT, R5.reuse, UR5, PT ;  /* 0x0000000505007c0c */ /* 0x042fe2000bf06270 */
[----:B---3--:R-:W-:-:S12]  /*0090*/  IMAD.WIDE R2, R5, 0x4, R2 ;  /* 0x0000000405027825 */ /* 0x008fd800078e0202 */
[----:B--2---:R-:W2:Y:S01]  /*00a0*/  @!P0 LDG.E R5, desc[UR6][R2.64] ;  /* 0x0000000602058981 */ /* 0x004ea2000c1e1900 */
[----:B------:R-:W0:Y:S01]  /*00b0*/  S2UR UR5, SR_CgaCtaId ;  /* 0x00000000000579c3 */ /* 0x000e220000008800 */
[----:B------:R-:W-:Y:S02]  /*00c0*/  UMOV UR4, 0x400 ;  /* 0x0000040000047882 */ /* 0x000fe40000000000 */
[----:B0-----:R-:W-:-:S06]  /*00d0*/  ULEA UR4, UR5, UR4, 0x18 ;  /* 0x0000000405047291 */ /* 0x001fcc000f8ec0ff */
[----:B------:R-:W-:-:S05]  /*00e0*/  LEA R0, R4, UR4, 0x2 ;  /* 0x0000000404007c11 */ /* 0x000fca000f8e10ff */
[----:B--2---:R0:W-:Y:S04]  /*00f0*/  @!P0 STS [R0], R5 ;  /* 0x0000000500008388 */ /* 0x0041e80000000800 */
[----:B------:R0:W-:Y:S01]  /*0100*/  @P0 STS [R0], RZ ;  /* 0x000000ff00000388 */ /* 0x0001e20000000800 */
[----:B------:R-:W-:Y:S06]  /*0110*/  BAR.SYNC.DEFER_BLOCKING 0x0 ;  /* 0x0000000000007b1d */ /* 0x000fec0000010000 */
[----:B------:R-:W-:Y:S05]  /*0120*/  @P0 EXIT ;  /* 0x000000000000094d */ /* 0x000fea0003800000 */
[----:B------:R-:W-:Y:S01]  /*0130*/  ISETP.NE.AND P0, PT, R4, RZ, PT ;  /* 0x000000ff0400720c */ /* 0x000fe20003f05270 */
[----:B------:R-:W-:Y:S01]  /*0140*/  HFMA2 R4, -RZ, RZ, 0, 0 ;  /* 0x00000000ff047431 */ /* 0x000fe200000001ff */
[----:B0-----:R-:W-:Y:S11]  /*0150*/  LDS R5, [R0] ;  /* 0x0000000000057984 */ /* 0x001ff60000000800 */
[----:B------:R-:W0:Y:S02]  /*0160*/  @P0 LDS R4, [R0+-0x4] ;  /* 0xfffffc0000040984 */ /* 0x000e240000000800 */
[----:B0-----:R-:W-:-:S05]  /*0170*/  FADD R5, R5, R4 ;  /* 0x0000000405057221 */ /* 0x001fca0000000000 */
[----:B------:R-:W-:Y:S01]  /*0180*/  STG.E desc[UR6][R2.64], R5 ;  /* 0x0000000502007986 */ /* 0x000fe2000c101906 */
[----:B------:R-:W-:Y:S05]  /*0190*/  EXIT ;  /* 0x000000000000794d */ /* 0x000fea0003800000 */
.L_x_4:
        /* <DEDUP_REMOVED lines=14> */
.L_x_9:


//--------------------- .nv.shared._Z24cooperativeGroupsExamplePfi --------------------------
	.section	.nv.shared._Z24cooperativeGroupsExamplePfi,"aw",@nobits
	.sectionflags	@""
	.align	4
.nv.shared._Z24cooperativeGroupsExamplePfi:
	.zero		2048


//--------------------- .nv.shared.reserved.0     --------------------------
	.section	.nv.shared.reserved.0,"aw",@nobits
	.weak		__nv_reservedSMEM_offset_0_alias
	.size		__nv_reservedSMEM_offset_0_alias, 0, 64
	.other		__nv_reservedSMEM_offset_0_alias,@"STO_CUDA_RESERVED_SHARED STV_DEFAULT"
__nv_reservedSMEM_offset_0_alias:
	.zero		0
	.zero		64


//--------------------- .nv.shared._Z22threadHierarchyExamplePfi --------------------------
	.section	.nv.shared._Z22threadHierarchyExamplePfi,"aw",@nobits
	.sectionflags	@""
	.align	4
.nv.shared._Z22threadHierarchyExamplePfi:
	.zero		2048


//--------------------- .nv.constant0._Z24cooperativeGroupsExamplePfi --------------------------
	.section	.nv.constant0._Z24cooperativeGroupsExamplePfi,"a",@progbits
	.sectionflags	@""
	.align	4
.nv.constant0._Z24cooperativeGroupsExamplePfi:
	.zero		908


//--------------------- .nv.constant0._Z15optimizedKernelPfi --------------------------
	.section	.nv.constant0._Z15optimizedKernelPfi,"a",@progbits
	.sectionflags	@""
	.align	4
.nv.constant0._Z15optimizedKernelPfi:
	.zero		908


//--------------------- .nv.constant0._Z13atomicExamplePiS_i --------------------------
	.section	.nv.constant0._Z13atomicExamplePiS_i,"a",@progbits
	.sectionflags	@""
	.align	4
.nv.constant0._Z13atomicExamplePiS_i:
	.zero		916


//--------------------- .nv.constant0._Z18warpShuffleExamplePiS_i --------------------------
	.section	.nv.constant0._Z18warpShuffleExamplePiS_i,"a",@progbits
	.sectionflags	@""
	.align	4
.nv.constant0._Z18warpShuffleExamplePiS_i:
	.zero		916


//--------------------- .nv.constant0._Z22threadHierarchyExamplePfi --------------------------
	.section	.nv.constant0._Z22threadHierarchyExamplePfi,"a",@progbits
	.sectionflags	@""
	.align	4
.nv.constant0._Z22threadHierarchyExamplePfi:
	.zero		908


//--------------------- SYMBOLS --------------------------

	.type		.nv.reservedSmem.offset0,@object
	.size		.nv.reservedSmem.offset0,0x4
	.type		.nv.reservedSmem.cap,@object
	.size		.nv.reservedSmem.cap,0x4
